	.headerflags	@"EF_CUDA_TEXMODE_UNIFIED EF_CUDA_64BIT_ADDRESS EF_CUDA_ACCELERATORS EF_CUDA_SM90 EF_CUDA_VIRTUAL_SM(EF_CUDA_SM90)"
	.elftype	@"ET_EXEC"


//--------------------- .nv.info                  --------------------------
	.section	.nv.info,"",@"SHT_CUDA_INFO"
	.align	4


	//----- nvinfo : EIATTR_REGCOUNT
	.align		4
        /*0000*/ 	.byte	0x04, 0x2f
        /*0002*/ 	.short	(.L_1 - .L_0)
	.align		4
.L_0:
        /*0004*/ 	.word	index@(triton_poi_fused__unsafe_index_add_mul_sub_16)
        /*0008*/ 	.word	0x00000022


	//----- nvinfo : EIATTR_MIN_STACK_SIZE
	.align		4
.L_1:
        /*000c*/ 	.byte	0x04, 0x12
        /*000e*/ 	.short	(.L_3 - .L_2)
	.align		4
.L_2:
        /*0010*/ 	.word	index@(triton_poi_fused__unsafe_index_add_mul_sub_16)
        /*0014*/ 	.word	0x00000000


	//----- nvinfo : EIATTR_FRAME_SIZE
	.align		4
.L_3:
        /*0018*/ 	.byte	0x04, 0x11
        /*001a*/ 	.short	(.L_5 - .L_4)
	.align		4
.L_4:
        /*001c*/ 	.word	index@(triton_poi_fused__unsafe_index_add_mul_sub_16)
        /*0020*/ 	.word	0x00000000


	//----- nvinfo : EIATTR_MIN_STACK_SIZE
	.align		4
.L_5:
        /*0024*/ 	.byte	0x04, 0x12
        /*0026*/ 	.short	(.L_7 - .L_6)
	.align		4
.L_6:
        /*0028*/ 	.word	index@(triton_poi_fused__unsafe_index_add_mul_sub_16)
        /*002c*/ 	.word	0x00000000
.L_7:


//--------------------- .nv.info.triton_poi_fused__unsafe_index_add_mul_sub_16 --------------------------
	.section	.nv.info.triton_poi_fused__unsafe_index_add_mul_sub_16,"",@"SHT_CUDA_INFO"
	.sectionflags	@""
	.align	4


	//----- nvinfo : EIATTR_CUDA_API_VERSION
	.align		4
        /*0000*/ 	.byte	0x04, 0x37
        /*0002*/ 	.short	(.L_9 - .L_8)
.L_8:
        /*0004*/ 	.word	0x0000007c


	//----- nvinfo : EIATTR_KPARAM_INFO
	.align		4
.L_9:
        /*0008*/ 	.byte	0x04, 0x17
        /*000a*/ 	.short	(.L_11 - .L_10)
.L_10:
        /*000c*/ 	.word	0x00000000
        /*0010*/ 	.short	0x000b
        /*0012*/ 	.short	0x0058
        /*0014*/ 	.byte	0x00, 0xf0, 0x11, 0x00


	//----- nvinfo : EIATTR_KPARAM_INFO
	.align		4
.L_11:
        /*0018*/ 	.byte	0x04, 0x17
        /*001a*/ 	.short	(.L_13 - .L_12)
.L_12:
        /*001c*/ 	.word	0x00000000
        /*0020*/ 	.short	0x000a
        /*0022*/ 	.short	0x0050
        /*0024*/ 	.byte	0x00, 0xf4, 0x21, 0x00


	//----- nvinfo : EIATTR_KPARAM_INFO
	.align		4
.L_13:
        /*0028*/ 	.byte	0x04, 0x17
        /*002a*/ 	.short	(.L_15 - .L_14)
.L_14:
        /*002c*/ 	.word	0x00000000
        /*0030*/ 	.short	0x0009
        /*0032*/ 	.short	0x0048
        /*0034*/ 	.byte	0x00, 0xf4, 0x21, 0x00


	//----- nvinfo : EIATTR_KPARAM_INFO
	.align		4
.L_15:
        /*0038*/ 	.byte	0x04, 0x17
        /*003a*/ 	.short	(.L_17 - .L_16)
.L_16:
        /*003c*/ 	.word	0x00000000
        /*0040*/ 	.short	0x0008
        /*0042*/ 	.short	0x0040
        /*0044*/ 	.byte	0x00, 0xf4, 0x21, 0x00


	//----- nvinfo : EIATTR_KPARAM_INFO
	.align		4
.L_17:
        /*0048*/ 	.byte	0x04, 0x17
        /*004a*/ 	.short	(.L_19 - .L_18)
.L_18:
        /*004c*/ 	.word	0x00000000
        /*0050*/ 	.short	0x0007
        /*0052*/ 	.short	0x0038
        /*0054*/ 	.byte	0x00, 0xf4, 0x21, 0x00


	//----- nvinfo : EIATTR_KPARAM_INFO
	.align		4
.L_19:
        /*0058*/ 	.byte	0x04, 0x17
        /*005a*/ 	.short	(.L_21 - .L_20)
.L_20:
        /*005c*/ 	.word	0x00000000
        /*0060*/ 	.short	0x0006
        /*0062*/ 	.short	0x0030
        /*0064*/ 	.byte	0x00, 0xf4, 0x21, 0x00


	//----- nvinfo : EIATTR_KPARAM_INFO
	.align		4
.L_21:
        /*0068*/ 	.byte	0x04, 0x17
        /*006a*/ 	.short	(.L_23 - .L_22)
.L_22:
        /*006c*/ 	.word	0x00000000
        /*0070*/ 	.short	0x0005
        /*0072*/ 	.short	0x0028
        /*0074*/ 	.byte	0x00, 0xf4, 0x21, 0x00


	//----- nvinfo : EIATTR_KPARAM_INFO
	.align		4
.L_23:
        /*0078*/ 	.byte	0x04, 0x17
        /*007a*/ 	.short	(.L_25 - .L_24)
.L_24:
        /*007c*/ 	.word	0x00000000
        /*0080*/ 	.short	0x0004
        /*0082*/ 	.short	0x0020
        /*0084*/ 	.byte	0x00, 0xf4, 0x21, 0x00


	//----- nvinfo : EIATTR_KPARAM_INFO
	.align		4
.L_25:
        /*0088*/ 	.byte	0x04, 0x17
        /*008a*/ 	.short	(.L_27 - .L_26)
.L_26:
        /*008c*/ 	.word	0x00000000
        /*0090*/ 	.short	0x0003
        /*0092*/ 	.short	0x0018
        /*0094*/ 	.byte	0x00, 0xf4, 0x21, 0x00


	//----- nvinfo : EIATTR_KPARAM_INFO
	.align		4
.L_27:
        /*0098*/ 	.byte	0x04, 0x17
        /*009a*/ 	.short	(.L_29 - .L_28)
.L_28:
        /*009c*/ 	.word	0x00000000
        /*00a0*/ 	.short	0x0002
        /*00a2*/ 	.short	0x0010
        /*00a4*/ 	.byte	0x00, 0xf4, 0x21, 0x00


	//----- nvinfo : EIATTR_KPARAM_INFO
	.align		4
.L_29:
        /*00a8*/ 	.byte	0x04, 0x17
        /*00aa*/ 	.short	(.L_31 - .L_30)
.L_30:
        /*00ac*/ 	.word	0x00000000
        /*00b0*/ 	.short	0x0001
        /*00b2*/ 	.short	0x0008
        /*00b4*/ 	.byte	0x00, 0xf4, 0x21, 0x00


	//----- nvinfo : EIATTR_KPARAM_INFO
	.align		4
.L_31:
        /*00b8*/ 	.byte	0x04, 0x17
        /*00ba*/ 	.short	(.L_33 - .L_32)
.L_32:
        /*00bc*/ 	.word	0x00000000
        /*00c0*/ 	.short	0x0000
        /*00c2*/ 	.short	0x0000
        /*00c4*/ 	.byte	0x00, 0xf4, 0x21, 0x00


	//----- nvinfo : EIATTR_SPARSE_MMA_MASK
	.align		4
.L_33:
        /*00c8*/ 	.byte	0x03, 0x50
        /*00ca*/ 	.short	0x0000


	//----- nvinfo : EIATTR_MAXREG_COUNT
	.align		4
        /*00cc*/ 	.byte	0x03, 0x1b
        /*00ce*/ 	.short	0x00ff


	//----- nvinfo : EIATTR_EXIT_INSTR_OFFSETS
	.align		4
        /*00d0*/ 	.byte	0x04, 0x1c
        /*00d2*/ 	.short	(.L_35 - .L_34)


	//   ....[0]....
.L_34:
        /*00d4*/ 	.word	0x00000d40


	//----- nvinfo : EIATTR_REQNTID
	.align		4
.L_35:
        /*00d8*/ 	.byte	0x04, 0x10
        /*00da*/ 	.short	(.L_37 - .L_36)
.L_36:
        /*00dc*/ 	.word	0x00000080
        /*00e0*/ 	.word	0x00000001
        /*00e4*/ 	.word	0x00000001


	//----- nvinfo : EIATTR_CBANK_PARAM_SIZE
	.align		4
.L_37:
        /*00e8*/ 	.byte	0x03, 0x19
        /*00ea*/ 	.short	0x005c


	//----- nvinfo : EIATTR_PARAM_CBANK
	.align		4
        /*00ec*/ 	.byte	0x04, 0x0a
        /*00ee*/ 	.short	(.L_39 - .L_38)
	.align		4
.L_38:
        /*00f0*/ 	.word	index@(.nv.constant0.triton_poi_fused__unsafe_index_add_mul_sub_16)
        /*00f4*/ 	.short	0x0210
        /*00f6*/ 	.short	0x005c


	//----- nvinfo : EIATTR_SW_WAR
	.align		4
.L_39:
        /*00f8*/ 	.byte	0x04, 0x36
        /*00fa*/ 	.short	(.L_41 - .L_40)
.L_40:
        /*00fc*/ 	.word	0x00000008
.L_41:


//--------------------- .nv.callgraph             --------------------------
	.section	.nv.callgraph,"",@"SHT_CUDA_CALLGRAPH"
	.align	4
	.sectionentsize	8
	.align		4
        /*0000*/ 	.word	0x00000000
	.align		4
        /*0004*/ 	.word	0xffffffff
	.align		4
        /*0008*/ 	.word	0x00000000
	.align		4
        /*000c*/ 	.word	0xfffffffe
	.align		4
        /*0010*/ 	.word	0x00000000
	.align		4
        /*0014*/ 	.word	0xfffffffd
	.align		4
        /*0018*/ 	.word	0x00000000
	.align		4
        /*001c*/ 	.word	0xfffffffc


//--------------------- .text.triton_poi_fused__unsafe_index_add_mul_sub_16 --------------------------
	.section	.text.triton_poi_fused__unsafe_index_add_mul_sub_16,"ax",@progbits
	.align	128
        .global         triton_poi_fused__unsafe_index_add_mul_sub_16
        .type           triton_poi_fused__unsafe_index_add_mul_sub_16,@function
        .size           triton_poi_fused__unsafe_index_add_mul_sub_16,(.L_x_1 - triton_poi_fused__unsafe_index_add_mul_sub_16)
        .other          triton_poi_fused__unsafe_index_add_mul_sub_16,@"STO_CUDA_ENTRY STV_DEFAULT"
triton_poi_fused__unsafe_index_add_mul_sub_16:
.text.triton_poi_fused__unsafe_index_add_mul_sub_16:
[----:B------:R-:W-:Y:S01]  /*0000*/  LDC R1, c[0x0][0x28] ;  /* 0x00000a00ff017b82 */ /* 0x000fe20000000800 */
[----:B------:R-:W1:Y:S07]  /*0010*/  S2R R0, SR_TID.X ;  /* 0x0000000000007919 */ /* 0x000e6e0000002100 */
[----:B------:R-:W2:Y:S01]  /*0020*/  LDC.64 R2, c[0x0][0x228] ;  /* 0x00008a00ff027b82 */ /* 0x000ea20000000a00 */
[----:B------:R-:W-:Y:S01]  /*0030*/  ULDC.64 UR4, c[0x0][0x208] ;  /* 0x0000820000047ab9 */ /* 0x000fe20000000a00 */
[----:B------:R-:W-:Y:S01]  /*0040*/  ULDC.64 UR6, c[0x0][0x230] ;  /* 0x00008c0000067ab9 */ /* 0x000fe20000000a00 */
[----:B------:R-:W3:Y:S05]  /*0050*/  S2R R7, SR_CTAID.X ;  /* 0x0000000000077919 */ /* 0x000eea0000002500 */
[----:B------:R-:W4:Y:S08]  /*0060*/  LDC.64 R14, c[0x0][0x220] ;  /* 0x00008800ff0e7b82 */ /* 0x000f300000000a00 */
[----:B------:R-:W5:Y:S08]  /*0070*/  LDC.64 R18, c[0x0][0x218] ;  /* 0x00008600ff127b82 */ /* 0x000f700000000a00 */
[----:B------:R-:W4:Y:S01]  /*0080*/  LDC.64 R12, c[0x0][0x238] ;  /* 0x00008e00ff0c7b82 */ /* 0x000f220000000a00 */
[----:B-1----:R-:W-:Y:S01]  /*0090*/  IMAD.SHL.U32 R0, R0, 0x2, RZ ;  /* 0x0000000200007824 */ /* 0x002fe200078e00ff */
[----:B---3--:R-:W-:-:S04]  /*00a0*/  SHF.R.S32.HI R17, RZ, 0x17, R7 ;  /* 0x00000017ff117819 */ /* 0x008fc80000011407 */
[----:B------:R-:W-:Y:S02]  /*00b0*/  LOP3.LUT R0, R0, 0xfe, RZ, 0xc0, !PT ;  /* 0x000000fe00007812 */ /* 0x000fe400078ec0ff */
[----:B------:R-:W-:-:S03]  /*00c0*/  SGXT R17, R17, 0x1 ;  /* 0x000000011111781a */ /* 0x000fc60000000200 */
[----:B------:R-:W-:Y:S02]  /*00d0*/  IMAD R0, R7, 0x100, R0 ;  /* 0x0000010007007824 */ /* 0x000fe400078e0200 */
[----:B------:R-:W1:Y:S03]  /*00e0*/  LDC.64 R6, c[0x0][0x248] ;  /* 0x00009200ff067b82 */ /* 0x000e660000000a00 */
[----:B------:R-:W-:Y:S02]  /*00f0*/  SHF.R.S32.HI R5, RZ, 0x1f, R0 ;  /* 0x0000001fff057819 */ /* 0x000fe40000011400 */
[-C--:B------:R-:W-:Y:S02]  /*0100*/  LEA.HI R4, R17, R0.reuse, RZ, 0x4 ;  /* 0x0000000011047211 */ /* 0x080fe400078f20ff */
[----:B------:R-:W-:Y:S02]  /*0110*/  LEA.HI R5, R5, R0, RZ, 0x2 ;  /* 0x0000000005057211 */ /* 0x000fe400078f10ff */
[----:B------:R-:W-:-:S02]  /*0120*/  SHF.R.S32.HI R4, RZ, 0x4, R4 ;  /* 0x00000004ff047819 */ /* 0x000fc40000011404 */
[----:B------:R-:W-:Y:S02]  /*0130*/  LOP3.LUT R9, R5, 0xfffffffc, RZ, 0xc0, !PT ;  /* 0xfffffffc05097812 */ /* 0x000fe400078ec0ff */
[----:B------:R-:W-:-:S03]  /*0140*/  SHF.R.S32.HI R5, RZ, 0x2, R5 ;  /* 0x00000002ff057819 */ /* 0x000fc60000011405 */
[----:B------:R-:W-:Y:S01]  /*0150*/  IMAD.IADD R16, R0, 0x1, -R9 ;  /* 0x0000000100107824 */ /* 0x000fe200078e0a09 */
[----:B------:R-:W-:-:S03]  /*0160*/  LEA.HI R20, R5, R5, RZ, 0x2 ;  /* 0x0000000505147211 */ /* 0x000fc600078f10ff */
[----:B--2---:R-:W-:Y:S01]  /*0170*/  IMAD.WIDE R8, R16, 0x8, R2 ;  /* 0x0000000810087825 */ /* 0x004fe200078e0202 */
[----:B------:R-:W-:Y:S02]  /*0180*/  LEA.HI R2, R4, R4, RZ, 0x2 ;  /* 0x0000000404027211 */ /* 0x000fe400078f10ff */
[----:B------:R-:W-:Y:S02]  /*0190*/  LOP3.LUT R20, R20, 0xfffffffc, RZ, 0xc0, !PT ;  /* 0xfffffffc14147812 */ /* 0x000fe400078ec0ff */
[----:B------:R-:W-:Y:S01]  /*01a0*/  LOP3.LUT R3, R2, 0xfffffffc, RZ, 0xc0, !PT ;  /* 0xfffffffc02037812 */ /* 0x000fe200078ec0ff */
[----:B------:R-:W2:Y:S01]  /*01b0*/  LDG.E.EL.128 R8, desc[UR4][R8.64] ;  /* 0x0000000408087981 */ /* 0x000ea2000c2e1d00 */
[----:B0---4-:R-:W-:Y:S02]  /*01c0*/  IMAD.WIDE R12, R16, 0x8, R12 ;  /* 0x00000008100c7825 */ /* 0x011fe400078e020c */
[----:B------:R-:W-:Y:S02]  /*01d0*/  IADD3 R2, R4, -R3, RZ ;  /* 0x8000000304027210 */ /* 0x000fe40007ffe0ff */
[----:B------:R-:W-:-:S03]  /*01e0*/  IMAD.IADD R4, R5, 0x1, -R20 ;  /* 0x0000000105047824 */ /* 0x000fc600078e0a14 */
[----:B-----5:R-:W-:-:S04]  /*01f0*/  IMAD.WIDE R20, R2, 0x8, R18 ;  /* 0x0000000802147825 */ /* 0x020fc800078e0212 */
[----:B------:R-:W-:Y:S02]  /*0200*/  IMAD.WIDE R22, R4, 0x8, R14 ;  /* 0x0000000804167825 */ /* 0x000fe400078e020e */
[----:B------:R-:W3:Y:S02]  /*0210*/  LDG.E.EL.64 R20, desc[UR4][R20.64] ;  /* 0x0000000414147981 */ /* 0x000ee4000c2e1b00 */
[----:B-1----:R-:W-:Y:S02]  /*0220*/  IMAD.WIDE R6, R2, 0x8, R6 ;  /* 0x0000000802067825 */ /* 0x002fe400078e0206 */
[----:B------:R-:W4:Y:S04]  /*0230*/  LDG.E.EL.64 R22, desc[UR4][R22.64] ;  /* 0x0000000416167981 */ /* 0x000f28000c2e1b00 */
[----:B------:R-:W5:Y:S04]  /*0240*/  LDG.E.EL.128 R12, desc[UR4][R12.64] ;  /* 0x000000040c0c7981 */ /* 0x000f68000c2e1d00 */
[----:B------:R-:W5:Y:S01]  /*0250*/  LDG.E.EL.64 R6, desc[UR4][R6.64] ;  /* 0x0000000406067981 */ /* 0x000f62000c2e1b00 */
[----:B------:R-:W-:-:S04]  /*0260*/  LEA.HI R17, R17, R0, RZ, 0x6 ;  /* 0x0000000011117211 */ /* 0x000fc800078f30ff */
[----:B------:R-:W-:Y:S02]  /*0270*/  SHF.R.S32.HI R17, RZ, 0x6, R17 ;  /* 0x00000006ff117819 */ /* 0x000fe40000011411 */
[----:B--2---:R-:W-:-:S04]  /*0280*/  SHF.R.U32.HI R3, RZ, 0x1c, R9 ;  /* 0x0000001cff037819 */ /* 0x004fc80000011609 */
[----:B------:R-:W-:-:S04]  /*0290*/  LOP3.LUT R3, R3, 0x8, RZ, 0xc0, !PT ;  /* 0x0000000803037812 */ /* 0x000fc800078ec0ff */
[----:B------:R-:W-:-:S04]  /*02a0*/  IADD3 R3, P0, R3, UR6, RZ ;  /* 0x0000000603037c10 */ /* 0x000fc8000ff1e0ff */
[C---:B------:R-:W-:Y:S01]  /*02b0*/  LEA R18, P1, R8.reuse, R3, 0x2 ;  /* 0x0000000308127211 */ /* 0x040fe200078210ff */
[----:B------:R-:W-:Y:S01]  /*02c0*/  IMAD.X R19, RZ, RZ, UR7, P0 ;  /* 0x00000007ff137e24 */ /* 0x000fe200080e06ff */
[----:B---3--:R-:W-:Y:S02]  /*02d0*/  SHF.R.U32.HI R5, RZ, 0x1e, R21 ;  /* 0x0000001eff057819 */ /* 0x008fe40000011615 */
[----:B----4-:R-:W-:Y:S02]  /*02e0*/  SHF.R.U32.HI R3, RZ, 0x1e, R23 ;  /* 0x0000001eff037819 */ /* 0x010fe40000011617 */
[----:B------:R-:W-:Y:S02]  /*02f0*/  LEA.HI.X R19, R8, R19, R9, 0x2, P1 ;  /* 0x0000001308137211 */ /* 0x000fe400008f1409 */
[----:B-----5:R-:W-:Y:S02]  /*0300*/  SHF.R.U32.HI R25, RZ, 0x1c, R13 ;  /* 0x0000001cff197819 */ /* 0x020fe4000001160d */
[----:B------:R-:W-:-:S02]  /*0310*/  LOP3.LUT R3, R3, 0x2, RZ, 0xc0, !PT ;  /* 0x0000000203037812 */ /* 0x000fc400078ec0ff */
[----:B------:R-:W-:Y:S02]  /*0320*/  LOP3.LUT R9, R5, 0x2, RZ, 0xc0, !PT ;  /* 0x0000000205097812 */ /* 0x000fe400078ec0ff */
[----:B------:R-:W-:Y:S02]  /*0330*/  SHF.R.U32.HI R5, RZ, 0x1e, R7 ;  /* 0x0000001eff057819 */ /* 0x000fe40000011607 */
[----:B------:R-:W-:Y:S02]  /*0340*/  LOP3.LUT R25, R25, 0x8, RZ, 0xc0, !PT ;  /* 0x0000000819197812 */ /* 0x000fe400078ec0ff */
[----:B------:R-:W-:Y:S02]  /*0350*/  IADD3 R3, P1, R22, R3, RZ ;  /* 0x0000000316037210 */ /* 0x000fe40007f3e0ff */
[----:B------:R-:W-:Y:S02]  /*0360*/  IADD3 R9, P0, R20, R9, RZ ;  /* 0x0000000914097210 */ /* 0x000fe40007f1e0ff */
[----:B------:R-:W-:-:S02]  /*0370*/  LOP3.LUT R5, R5, 0x2, RZ, 0xc0, !PT ;  /* 0x0000000205057812 */ /* 0x000fc400078ec0ff */
[----:B------:R-:W-:Y:S02]  /*0380*/  IADD3 R25, P2, R25, UR6, RZ ;  /* 0x0000000619197c10 */ /* 0x000fe4000ff5e0ff */
[----:B------:R-:W-:Y:S01]  /*0390*/  IADD3.X R20, RZ, R23, RZ, P1, !PT ;  /* 0x00000017ff147210 */ /* 0x000fe20000ffe4ff */
[----:B------:R-:W-:Y:S01]  /*03a0*/  IMAD.X R22, RZ, RZ, R21, P0 ;  /* 0x000000ffff167224 */ /* 0x000fe200000e0615 */
[----:B------:R-:W-:Y:S02]  /*03b0*/  IADD3 R8, P1, R6, R5, RZ ;  /* 0x0000000506087210 */ /* 0x000fe40007f3e0ff */
[----:B------:R-:W-:Y:S01]  /*03c0*/  LEA R24, P0, R12, R25, 0x2 ;  /* 0x000000190c187211 */ /* 0x000fe200078010ff */
[----:B------:R-:W-:Y:S01]  /*03d0*/  IMAD.X R25, RZ, RZ, UR7, P2 ;  /* 0x00000007ff197e24 */ /* 0x000fe200090e06ff */
[C---:B------:R-:W-:Y:S01]  /*03e0*/  SHF.L.U64.HI R5, R3.reuse, 0x3, R20 ;  /* 0x0000000303057819 */ /* 0x040fe20000010214 */
[----:B------:R-:W-:Y:S01]  /*03f0*/  IMAD.SHL.U32 R3, R3, 0x8, RZ ;  /* 0x0000000803037824 */ /* 0x000fe200078e00ff */
[----:B------:R-:W-:-:S02]  /*0400*/  SHF.L.U64.HI R22, R9, 0x4, R22 ;  /* 0x0000000409167819 */ /* 0x000fc40000010216 */
[----:B------:R-:W-:Y:S01]  /*0410*/  LEA.HI.X R25, R12, R25, R13, 0x2, P0 ;  /* 0x000000190c197211 */ /* 0x000fe200000f140d */
[----:B------:R-:W-:Y:S01]  /*0420*/  IMAD.X R23, RZ, RZ, R7, P1 ;  /* 0x000000ffff177224 */ /* 0x000fe200008e0607 */
[----:B------:R-:W-:Y:S01]  /*0430*/  IADD3 R12, P0, R3, R18, RZ ;  /* 0x00000012030c7210 */ /* 0x000fe20007f1e0ff */
[----:B------:R-:W0:Y:S01]  /*0440*/  LDC.64 R6, c[0x0][0x240] ;  /* 0x00009000ff067b82 */ /* 0x000e220000000a00 */
[----:B------:R-:W-:Y:S02]  /*0450*/  SHF.L.U32 R9, R9, 0x4, RZ ;  /* 0x0000000409097819 */ /* 0x000fe400000006ff */
[C---:B------:R-:W-:Y:S01]  /*0460*/  SHF.L.U64.HI R23, R8.reuse, 0x4, R23 ;  /* 0x0000000408177819 */ /* 0x040fe20000010217 */
[----:B------:R-:W-:Y:S01]  /*0470*/  IMAD.X R13, R5, 0x1, R19, P0 ;  /* 0x00000001050d7824 */ /* 0x000fe200000e0613 */
[----:B------:R-:W-:Y:S01]  /*0480*/  IADD3 R26, P0, R9, R12, RZ ;  /* 0x0000000c091a7210 */ /* 0x000fe20007f1e0ff */
[----:B------:R-:W-:-:S04]  /*0490*/  IMAD.SHL.U32 R8, R8, 0x10, RZ ;  /* 0x0000001008087824 */ /* 0x000fc800078e00ff */
[----:B------:R-:W-:Y:S01]  /*04a0*/  IMAD.X R27, R22, 0x1, R13, P0 ;  /* 0x00000001161b7824 */ /* 0x000fe200000e060d */
[----:B------:R-:W-:Y:S02]  /*04b0*/  IADD3 R12, P0, R8, R12, RZ ;  /* 0x0000000c080c7210 */ /* 0x000fe40007f1e0ff */
[----:B------:R-:W-:-:S03]  /*04c0*/  SHF.L.U32 R21, R17, 0x3, RZ ;  /* 0x0000000311157819 */ /* 0x000fc600000006ff */
[----:B------:R-:W-:Y:S02]  /*04d0*/  IMAD.X R13, R23, 0x1, R13, P0 ;  /* 0x00000001170d7824 */ /* 0x000fe400000e060d */
[----:B------:R-:W-:Y:S01]  /*04e0*/  IMAD.WIDE R26, R21, 0x4, R26 ;  /* 0x00000004151a7825 */ /* 0x000fe200078e021a */
[----:B------:R-:W-:-:S03]  /*04f0*/  IADD3 R17, P0, R24, R3, RZ ;  /* 0x0000000318117210 */ /* 0x000fc60007f1e0ff */
[----:B------:R-:W-:Y:S01]  /*0500*/  IMAD.WIDE R12, R21, 0x4, R12 ;  /* 0x00000004150c7825 */ /* 0x000fe200078e020c */
[----:B------:R-:W2:Y:S01]  /*0510*/  LDG.E.EL R20, desc[UR4][R26.64] ;  /* 0x000000041a147981 */ /* 0x000ea2000c2e1900 */
[----:B------:R-:W-:-:S03]  /*0520*/  IADD3 R28, P1, R17, R9, RZ ;  /* 0x00000009111c7210 */ /* 0x000fc60007f3e0ff */
[----:B------:R1:W3:Y:S02]  /*0530*/  LDG.E.EL R26, desc[UR4][R12.64] ;  /* 0x000000040c1a7981 */ /* 0x0002e4000c2e1900 */
[----:B-1----:R-:W-:Y:S01]  /*0540*/  IMAD.X R13, R25, 0x1, R5, P0 ;  /* 0x00000001190d7824 */ /* 0x002fe200000e0605 */
[----:B------:R-:W-:-:S03]  /*0550*/  IADD3 R12, P2, R8, R17, RZ ;  /* 0x00000011080c7210 */ /* 0x000fc60007f5e0ff */
[----:B------:R-:W-:Y:S02]  /*0560*/  IMAD.X R29, R13, 0x1, R22, P1 ;  /* 0x000000010d1d7824 */ /* 0x000fe400008e0616 */
[----:B0-----:R-:W-:-:S04]  /*0570*/  IMAD.WIDE R16, R16, 0x4, R6 ;  /* 0x0000000410107825 */ /* 0x001fc800078e0206 */
[----:B------:R-:W-:Y:S02]  /*0580*/  IMAD.WIDE R6, R21, 0x4, R28 ;  /* 0x0000000415067825 */ /* 0x000fe400078e021c */
[----:B------:R-:W0:Y:S01]  /*0590*/  LDC.64 R28, c[0x0][0x250] ;  /* 0x00009400ff1c7b82 */ /* 0x000e220000000a00 */
[----:B------:R-:W4:Y:S04]  /*05a0*/  LDG.E.EL.64 R16, desc[UR4][R16.64] ;  /* 0x0000000410107981 */ /* 0x000f28000c2e1b00 */
[----:B------:R-:W2:Y:S01]  /*05b0*/  LDG.E.EL R6, desc[UR4][R6.64] ;  /* 0x0000000406067981 */ /* 0x000ea2000c2e1900 */
[----:B0-----:R-:W-:-:S06]  /*05c0*/  IMAD.WIDE R28, R4, 0x8, R28 ;  /* 0x00000008041c7825 */ /* 0x001fcc00078e021c */
[----:B------:R-:W5:Y:S01]  /*05d0*/  LDG.E.EL.64 R28, desc[UR4][R28.64] ;  /* 0x000000041c1c7981 */ /* 0x000f62000c2e1b00 */
[----:B------:R-:W-:-:S03]  /*05e0*/  IADD3.X R13, R23, R13, RZ, P2, !PT ;  /* 0x0000000d170d7210 */ /* 0x000fc600017fe4ff */
[----:B------:R-:W-:-:S06]  /*05f0*/  IMAD.WIDE R12, R21, 0x4, R12 ;  /* 0x00000004150c7825 */ /* 0x000fcc00078e020c */
[----:B------:R-:W3:Y:S01]  /*0600*/  LDG.E.EL R12, desc[UR4][R12.64] ;  /* 0x000000040c0c7981 */ /* 0x000ee2000c2e1900 */
[----:B--2---:R-:W-:-:S04]  /*0610*/  FADD R27, -R20, R6 ;  /* 0x00000006141b7221 */ /* 0x004fc80000000100 */
[----:B----4-:R-:W-:Y:S01]  /*0620*/  FFMA R7, R16, R27, R20 ;  /* 0x0000001b10077223 */ /* 0x010fe20000000014 */
[----:B-----5:R-:W-:-:S04]  /*0630*/  SHF.R.U32.HI R27, RZ, 0x1e, R29 ;  /* 0x0000001eff1b7819 */ /* 0x020fc8000001161d */
[----:B------:R-:W-:-:S04]  /*0640*/  LOP3.LUT R27, R27, 0x2, RZ, 0xc0, !PT ;  /* 0x000000021b1b7812 */ /* 0x000fc800078ec0ff */
[----:B------:R-:W-:-:S05]  /*0650*/  IADD3 R20, P0, R28, R27, RZ ;  /* 0x0000001b1c147210 */ /* 0x000fca0007f1e0ff */
[----:B------:R-:W-:-:S05]  /*0660*/  IMAD.X R27, RZ, RZ, R29, P0 ;  /* 0x000000ffff1b7224 */ /* 0x000fca00000e061d */
[C---:B------:R-:W-:Y:S01]  /*0670*/  SHF.L.U64.HI R6, R20.reuse, 0x3, R27 ;  /* 0x0000000314067819 */ /* 0x040fe2000001021b */
[----:B------:R-:W-:Y:S02]  /*0680*/  IMAD.SHL.U32 R20, R20, 0x8, RZ ;  /* 0x0000000814147824 */ /* 0x000fe400078e00ff */
[----:B---3--:R-:W-:-:S03]  /*0690*/  FADD R13, -R26, R12 ;  /* 0x0000000c1a0d7221 */ /* 0x008fc60000000100 */
[----:B------:R-:W-:Y:S01]  /*06a0*/  IADD3 R18, P0, R20, R18, RZ ;  /* 0x0000001214127210 */ /* 0x000fe20007f1e0ff */
[----:B------:R-:W-:-:S03]  /*06b0*/  FFMA R12, R16, R13, R26 ;  /* 0x0000000d100c7223 */ /* 0x000fc6000000001a */
[----:B------:R-:W-:Y:S02]  /*06c0*/  IADD3.X R19, R6, R19, RZ, P0, !PT ;  /* 0x0000001306137210 */ /* 0x000fe400007fe4ff */
[----:B------:R-:W-:-:S05]  /*06d0*/  IADD3 R26, P0, R18, R8, RZ ;  /* 0x00000008121a7210 */ /* 0x000fca0007f1e0ff */
[----:B------:R-:W-:Y:S01]  /*06e0*/  IMAD.X R27, R19, 0x1, R23, P0 ;  /* 0x00000001131b7824 */ /* 0x000fe200000e0617 */
[----:B------:R-:W-:-:S05]  /*06f0*/  IADD3 R18, P0, R18, R9, RZ ;  /* 0x0000000912127210 */ /* 0x000fca0007f1e0ff */
[----:B------:R-:W-:Y:S01]  /*0700*/  IMAD.X R19, R19, 0x1, R22, P0 ;  /* 0x0000000113137824 */ /* 0x000fe200000e0616 */
[----:B------:R-:W-:Y:S01]  /*0710*/  IADD3 R28, P0, R20, R24, RZ ;  /* 0x00000018141c7210 */ /* 0x000fe20007f1e0ff */
[----:B------:R-:W-:-:S03]  /*0720*/  IMAD.WIDE R26, R21, 0x4, R26 ;  /* 0x00000004151a7825 */ /* 0x000fc600078e021a */
[----:B------:R-:W-:Y:S01]  /*0730*/  IADD3.X R29, R6, R25, RZ, P0, !PT ;  /* 0x00000019061d7210 */ /* 0x000fe200007fe4ff */
[----:B------:R-:W-:Y:S01]  /*0740*/  IMAD.WIDE R18, R21, 0x4, R18 ;  /* 0x0000000415127825 */ /* 0x000fe200078e0212 */
[----:B------:R-:W-:Y:S01]  /*0750*/  IADD3 R24, P0, R28, R8, RZ ;  /* 0x000000081c187210 */ /* 0x000fe20007f1e0ff */
[----:B------:R-:W2:Y:S04]  /*0760*/  LDG.E.EL R13, desc[UR4][R26.64] ;  /* 0x000000041a0d7981 */ /* 0x000ea8000c2e1900 */
[----:B------:R-:W-:Y:S01]  /*0770*/  IMAD.X R25, R29, 0x1, R23, P0 ;  /* 0x000000011d197824 */ /* 0x000fe200000e0617 */
[----:B------:R0:W3:Y:S01]  /*0780*/  LDG.E.EL R26, desc[UR4][R18.64] ;  /* 0x00000004121a7981 */ /* 0x0000e2000c2e1900 */
[----:B------:R-:W-:-:S06]  /*0790*/  IMAD.WIDE R24, R21, 0x4, R24 ;  /* 0x0000000415187825 */ /* 0x000fcc00078e0218 */
[----:B------:R-:W2:Y:S01]  /*07a0*/  LDG.E.EL R24, desc[UR4][R24.64] ;  /* 0x0000000418187981 */ /* 0x000ea2000c2e1900 */
[----:B0-----:R-:W-:-:S05]  /*07b0*/  IADD3 R18, P1, R28, R9, RZ ;  /* 0x000000091c127210 */ /* 0x001fca0007f3e0ff */
[----:B------:R-:W-:Y:S02]  /*07c0*/  IMAD.X R19, R29, 0x1, R22, P1 ;  /* 0x000000011d137824 */ /* 0x000fe400008e0616 */
[----:B------:R-:W-:-:S05]  /*07d0*/  IMAD.WIDE R18, R21, 0x4, R18 ;  /* 0x0000000415127825 */ /* 0x000fca00078e0212 */
[----:B------:R0:W3:Y:S02]  /*07e0*/  LDG.E.EL R27, desc[UR4][R18.64] ;  /* 0x00000004121b7981 */ /* 0x0000e4000c2e1900 */
[----:B0-----:R-:W0:Y:S02]  /*07f0*/  LDC.64 R18, c[0x0][0x258] ;  /* 0x00009600ff127b82 */ /* 0x001e240000000a00 */
[----:B0-----:R-:W-:-:S06]  /*0800*/  IMAD.WIDE R18, R4, 0x4, R18 ;  /* 0x0000000404127825 */ /* 0x001fcc00078e0212 */
[----:B------:R-:W4:Y:S01]  /*0810*/  LDG.E.EL R19, desc[UR4][R18.64] ;  /* 0x0000000412137981 */ /* 0x000f22000c2e1900 */
[----:B--2---:R-:W-:-:S04]  /*0820*/  FADD R28, -R13, R24 ;  /* 0x000000180d1c7221 */ /* 0x004fc80000000100 */
[----:B------:R-:W-:Y:S01]  /*0830*/  FFMA R13, R16, R28, R13 ;  /* 0x0000001c100d7223 */ /* 0x000fe2000000000d */
[----:B------:R-:W-:Y:S01]  /*0840*/  SHF.R.U32.HI R28, RZ, 0x1c, R11 ;  /* 0x0000001cff1c7819 */ /* 0x000fe2000001160b */
[----:B---3--:R-:W-:-:S04]  /*0850*/  FADD R27, -R26, R27 ;  /* 0x0000001b1a1b7221 */ /* 0x008fc80000000100 */
[----:B------:R-:W-:Y:S01]  /*0860*/  FFMA R24, R16, R27, R26 ;  /* 0x0000001b10187223 */ /* 0x000fe2000000001a */
[----:B------:R-:W-:-:S04]  /*0870*/  LOP3.LUT R27, R28, 0x8, RZ, 0xc0, !PT ;  /* 0x000000081c1b7812 */ /* 0x000fc800078ec0ff */
[----:B------:R-:W-:-:S04]  /*0880*/  IADD3 R27, P0, R27, UR6, RZ ;  /* 0x000000061b1b7c10 */ /* 0x000fc8000ff1e0ff */
[C---:B------:R-:W-:Y:S02]  /*0890*/  LEA R16, P1, R10.reuse, R27, 0x2 ;  /* 0x0000001b0a107211 */ /* 0x040fe400078210ff */
[----:B------:R-:W-:Y:S02]  /*08a0*/  IADD3.X R25, RZ, UR7, RZ, P0, !PT ;  /* 0x00000007ff197c10 */ /* 0x000fe400087fe4ff */
[----:B------:R-:W-:Y:S02]  /*08b0*/  IADD3 R27, P0, R16, R3, RZ ;  /* 0x00000003101b7210 */ /* 0x000fe40007f1e0ff */
[----:B------:R-:W-:-:S05]  /*08c0*/  LEA.HI.X R25, R10, R25, R11, 0x2, P1 ;  /* 0x000000190a197211 */ /* 0x000fca00008f140b */
[----:B------:R-:W-:Y:S01]  /*08d0*/  IMAD.X R26, R25, 0x1, R5, P0 ;  /* 0x00000001191a7824 */ /* 0x000fe200000e0605 */
[----:B------:R-:W-:-:S05]  /*08e0*/  IADD3 R10, P0, R27, R9, RZ ;  /* 0x000000091b0a7210 */ /* 0x000fca0007f1e0ff */
[----:B------:R-:W-:Y:S01]  /*08f0*/  IMAD.X R11, R26, 0x1, R22, P0 ;  /* 0x000000011a0b7824 */ /* 0x000fe200000e0616 */
[----:B------:R-:W-:Y:S02]  /*0900*/  IADD3 R28, P0, R8, R27, RZ ;  /* 0x0000001b081c7210 */ /* 0x000fe40007f1e0ff */
[----:B------:R-:W-:-:S04]  /*0910*/  SHF.R.U32.HI R27, RZ, 0x1c, R15 ;  /* 0x0000001cff1b7819 */ /* 0x000fc8000001160f */
[----:B------:R-:W-:Y:S02]  /*0920*/  LOP3.LUT R27, R27, 0x8, RZ, 0xc0, !PT ;  /* 0x000000081b1b7812 */ /* 0x000fe400078ec0ff */
[----:B------:R-:W-:Y:S02]  /*0930*/  IADD3.X R29, R23, R26, RZ, P0, !PT ;  /* 0x0000001a171d7210 */ /* 0x000fe400007fe4ff */
[----:B------:R-:W-:-:S04]  /*0940*/  IADD3 R27, P0, R27, UR6, RZ ;  /* 0x000000061b1b7c10 */ /* 0x000fc8000ff1e0ff */
[----:B------:R-:W-:Y:S01]  /*0950*/  LEA R26, P1, R14, R27, 0x2 ;  /* 0x0000001b0e1a7211 */ /* 0x000fe200078210ff */
[----:B------:R-:W-:-:S05]  /*0960*/  IMAD.X R27, RZ, RZ, UR7, P0 ;  /* 0x00000007ff1b7e24 */ /* 0x000fca00080e06ff */
[----:B------:R-:W-:Y:S02]  /*0970*/  LEA.HI.X R14, R14, R27, R15, 0x2, P1 ;  /* 0x0000001b0e0e7211 */ /* 0x000fe400008f140f */
[----:B------:R-:W-:-:S05]  /*0980*/  IADD3 R15, P0, R26, R3, RZ ;  /* 0x000000031a0f7210 */ /* 0x000fca0007f1e0ff */
[----:B------:R-:W-:Y:S01]  /*0990*/  IMAD.X R3, R14, 0x1, R5, P0 ;  /* 0x000000010e037824 */ /* 0x000fe200000e0605 */
[----:B------:R-:W-:Y:S01]  /*09a0*/  IADD3 R4, P0, R15, R9, RZ ;  /* 0x000000090f047210 */ /* 0x000fe20007f1e0ff */
[----:B------:R-:W-:-:S03]  /*09b0*/  IMAD.WIDE R10, R21, 0x4, R10 ;  /* 0x00000004150a7825 */ /* 0x000fc600078e020a */
[----:B------:R-:W-:Y:S01]  /*09c0*/  IADD3.X R5, R3, R22, RZ, P0, !PT ;  /* 0x0000001603057210 */ /* 0x000fe200007fe4ff */
[C---:B------:R-:W-:Y:S01]  /*09d0*/  IMAD.WIDE R28, R21.reuse, 0x4, R28 ;  /* 0x00000004151c7825 */ /* 0x040fe200078e021c */
[----:B------:R-:W-:Y:S01]  /*09e0*/  IADD3 R16, P0, R20, R16, RZ ;  /* 0x0000001014107210 */ /* 0x000fe20007f1e0ff */
[----:B------:R-:W2:Y:S01]  /*09f0*/  LDG.E.EL R10, desc[UR4][R10.64] ;  /* 0x000000040a0a7981 */ /* 0x000ea2000c2e1900 */
[----:B------:R-:W-:Y:S01]  /*0a00*/  IADD3 R20, P1, R20, R26, RZ ;  /* 0x0000001a14147210 */ /* 0x000fe20007f3e0ff */
[----:B------:R-:W-:-:S04]  /*0a10*/  IMAD.WIDE R4, R21, 0x4, R4 ;  /* 0x0000000415047825 */ /* 0x000fc800078e0204 */
[C---:B------:R-:W-:Y:S01]  /*0a20*/  IMAD.X R25, R6.reuse, 0x1, R25, P0 ;  /* 0x0000000106197824 */ /* 0x040fe200000e0619 */
[----:B------:R0:W2:Y:S01]  /*0a30*/  LDG.E.EL R26, desc[UR4][R4.64] ;  /* 0x00000004041a7981 */ /* 0x0000a2000c2e1900 */
[----:B------:R-:W-:Y:S01]  /*0a40*/  IMAD.X R6, R6, 0x1, R14, P1 ;  /* 0x0000000106067824 */ /* 0x000fe200008e060e */
[----:B------:R-:W-:Y:S02]  /*0a50*/  IADD3 R14, P0, R8, R15, RZ ;  /* 0x0000000f080e7210 */ /* 0x000fe40007f1e0ff */
[----:B------:R1:W3:Y:S01]  /*0a60*/  LDG.E.EL R11, desc[UR4][R28.64] ;  /* 0x000000041c0b7981 */ /* 0x0002e2000c2e1900 */
[----:B------:R-:W-:Y:S02]  /*0a70*/  IADD3 R30, P4, R20, R9, RZ ;  /* 0x00000009141e7210 */ /* 0x000fe40007f9e0ff */
[----:B0-----:R-:W-:Y:S02]  /*0a80*/  IADD3 R4, P1, R16, R8, RZ ;  /* 0x0000000810047210 */ /* 0x001fe40007f3e0ff */
[----:B------:R-:W-:-:S02]  /*0a90*/  IADD3 R8, P2, R20, R8, RZ ;  /* 0x0000000814087210 */ /* 0x000fc40007f5e0ff */
[----:B-1----:R-:W-:Y:S01]  /*0aa0*/  IADD3 R28, P3, R16, R9, RZ ;  /* 0x00000009101c7210 */ /* 0x002fe20007f7e0ff */
[C---:B------:R-:W-:Y:S01]  /*0ab0*/  IMAD.X R5, R25.reuse, 0x1, R23, P1 ;  /* 0x0000000119057824 */ /* 0x040fe200008e0617 */
[----:B------:R-:W-:Y:S01]  /*0ac0*/  IADD3.X R15, R23, R3, RZ, P0, !PT ;  /* 0x00000003170f7210 */ /* 0x000fe200007fe4ff */
[--C-:B------:R-:W-:Y:S01]  /*0ad0*/  IMAD.X R31, R6, 0x1, R22.reuse, P4 ;  /* 0x00000001061f7824 */ /* 0x100fe200020e0616 */
[----:B------:R-:W-:Y:S01]  /*0ae0*/  IADD3.X R9, R6, R23, RZ, P2, !PT ;  /* 0x0000001706097210 */ /* 0x000fe200017fe4ff */
[----:B------:R-:W-:Y:S02]  /*0af0*/  IMAD.X R29, R25, 0x1, R22, P3 ;  /* 0x00000001191d7824 */ /* 0x000fe400018e0616 */
[----:B------:R-:W0:Y:S01]  /*0b00*/  LDC.64 R22, c[0x0][0x260] ;  /* 0x00009800ff167b82 */ /* 0x000e220000000a00 */
[----:B------:R-:W-:-:S04]  /*0b10*/  IMAD.WIDE R14, R21, 0x4, R14 ;  /* 0x00000004150e7825 */ /* 0x000fc800078e020e */
[C---:B------:R-:W-:Y:S02]  /*0b20*/  IMAD.WIDE R4, R21.reuse, 0x4, R4 ;  /* 0x0000000415047825 */ /* 0x040fe400078e0204 */
[----:B------:R-:W3:Y:S02]  /*0b30*/  LDG.E.EL R14, desc[UR4][R14.64] ;  /* 0x000000040e0e7981 */ /* 0x000ee4000c2e1900 */
[C---:B------:R-:W-:Y:S02]  /*0b40*/  IMAD.WIDE R28, R21.reuse, 0x4, R28 ;  /* 0x00000004151c7825 */ /* 0x040fe400078e021c */
[----:B------:R-:W5:Y:S02]  /*0b50*/  LDG.E.EL R4, desc[UR4][R4.64] ;  /* 0x0000000404047981 */ /* 0x000f64000c2e1900 */
[C---:B------:R-:W-:Y:S02]  /*0b60*/  IMAD.WIDE R8, R21.reuse, 0x4, R8 ;  /* 0x0000000415087825 */ /* 0x040fe400078e0208 */
[----:B------:R-:W5:Y:S02]  /*0b70*/  LDG.E.EL R28, desc[UR4][R28.64] ;  /* 0x000000041c1c7981 */ /* 0x000f64000c2e1900 */
[----:B------:R-:W-:-:S02]  /*0b80*/  IMAD.WIDE R30, R21, 0x4, R30 ;  /* 0x00000004151e7825 */ /* 0x000fc400078e021e */
[----:B------:R-:W5:Y:S04]  /*0b90*/  LDG.E.EL R9, desc[UR4][R8.64] ;  /* 0x0000000408097981 */ /* 0x000f68000c2e1900 */
[----:B------:R-:W5:Y:S01]  /*0ba0*/  LDG.E.EL R31, desc[UR4][R30.64] ;  /* 0x000000041e1f7981 */ /* 0x000f62000c2e1900 */
[----:B0-----:R-:W-:Y:S02]  /*0bb0*/  IMAD.WIDE R22, R2, 0x4, R22 ;  /* 0x0000000402167825 */ /* 0x001fe400078e0216 */
[----:B------:R-:W0:Y:S04]  /*0bc0*/  LDC.64 R2, c[0x0][0x210] ;  /* 0x00008400ff027b82 */ /* 0x000e280000000a00 */
[----:B------:R-:W5:Y:S01]  /*0bd0*/  LDG.E.EL R22, desc[UR4][R22.64] ;  /* 0x0000000416167981 */ /* 0x000f62000c2e1900 */
[----:B------:R-:W-:Y:S01]  /*0be0*/  FADD R13, -R12, R13 ;  /* 0x0000000d0c0d7221 */ /* 0x000fe20000000100 */
[----:B------:R-:W-:-:S03]  /*0bf0*/  FADD R24, -R7, R24 ;  /* 0x0000001807187221 */ /* 0x000fc60000000100 */
[C---:B----4-:R-:W-:Y:S01]  /*0c00*/  FFMA R13, R19.reuse, R13, R12 ;  /* 0x0000000d130d7223 */ /* 0x050fe2000000000c */
[----:B------:R-:W-:-:S04]  /*0c10*/  FFMA R24, R19, R24, R7 ;  /* 0x0000001813187223 */ /* 0x000fc80000000007 */
[----:B------:R-:W-:Y:S01]  /*0c20*/  FADD R24, -R13, R24 ;  /* 0x000000180d187221 */ /* 0x000fe20000000100 */
[----:B0-----:R-:W-:-:S04]  /*0c30*/  IMAD.WIDE R2, R0, 0x4, R2 ;  /* 0x0000000400027825 */ /* 0x001fc800078e0202 */
[----:B--2---:R-:W-:-:S04]  /*0c40*/  FADD R26, -R10, R26 ;  /* 0x0000001a0a1a7221 */ /* 0x004fc80000000100 */
[----:B------:R-:W-:Y:S01]  /*0c50*/  FFMA R26, R17, R26, R10 ;  /* 0x0000001a111a7223 */ /* 0x000fe2000000000a */
[----:B---3--:R-:W-:-:S04]  /*0c60*/  FADD R6, -R11, R14 ;  /* 0x0000000e0b067221 */ /* 0x008fc80000000100 */
[----:B------:R-:W-:Y:S01]  /*0c70*/  FFMA R6, R17, R6, R11 ;  /* 0x0000000611067223 */ /* 0x000fe2000000000b */
[----:B-----5:R-:W-:Y:S01]  /*0c80*/  FADD R15, -R4, R9 ;  /* 0x00000009040f7221 */ /* 0x020fe20000000100 */
[----:B------:R-:W-:-:S03]  /*0c90*/  FADD R5, -R28, R31 ;  /* 0x0000001f1c057221 */ /* 0x000fc60000000100 */
[C---:B------:R-:W-:Y:S01]  /*0ca0*/  FFMA R15, R17.reuse, R15, R4 ;  /* 0x0000000f110f7223 */ /* 0x040fe20000000004 */
[----:B------:R-:W-:-:S03]  /*0cb0*/  FFMA R5, R17, R5, R28 ;  /* 0x0000000511057223 */ /* 0x000fc6000000001c */
[----:B------:R-:W-:Y:S01]  /*0cc0*/  FADD R15, -R6, R15 ;  /* 0x0000000f060f7221 */ /* 0x000fe20000000100 */
[----:B------:R-:W-:-:S03]  /*0cd0*/  FADD R5, -R26, R5 ;  /* 0x000000051a057221 */ /* 0x000fc60000000100 */
[C---:B------:R-:W-:Y:S01]  /*0ce0*/  FFMA R15, R19.reuse, R15, R6 ;  /* 0x0000000f130f7223 */ /* 0x040fe20000000006 */
[----:B------:R-:W-:-:S04]  /*0cf0*/  FFMA R26, R19, R5, R26 ;  /* 0x00000005131a7223 */ /* 0x000fc8000000001a */
[----:B------:R-:W-:Y:S01]  /*0d00*/  FADD R26, -R15, R26 ;  /* 0x0000001a0f1a7221 */ /* 0x000fe20000000100 */
[----:B------:R-:W-:-:S03]  /*0d10*/  FFMA R24, R22, R24, R13 ;  /* 0x0000001816187223 */ /* 0x000fc6000000000d */
[----:B------:R-:W-:-:S05]  /*0d20*/  FFMA R25, R22, R26, R15 ;  /* 0x0000001a16197223 */ /* 0x000fca000000000f */
[----:B------:R-:W-:Y:S01]  /*0d30*/  STG.E.64 desc[UR4][R2.64], R24 ;  /* 0x0000001802007986 */ /* 0x000fe2000c101b04 */
[----:B------:R-:W-:Y:S05]  /*0d40*/  EXIT ;  /* 0x000000000000794d */ /* 0x000fea0003800000 */
.L_x_0:
[----:B------:R-:W-:-:S00]  /*0d50*/  BRA `(.L_x_0) ;  /* 0xfffffffc00fc7947 */ /* 0x000fc0000383ffff */
[----:B------:R-:W-:-:S00]  /*0d60*/  NOP ;  /* 0x0000000000007918 */ /* 0x000fc00000000000 */
        /* <DEDUP_REMOVED lines=9> */
.L_x_1:


//--------------------- .nv.constant0.triton_poi_fused__unsafe_index_add_mul_sub_16 --------------------------
	.section	.nv.constant0.triton_poi_fused__unsafe_index_add_mul_sub_16,"a",@progbits
	.sectionflags	@""
	.align	4
.nv.constant0.triton_poi_fused__unsafe_index_add_mul_sub_16:
	.zero		620
